//
// Generated by NVIDIA NVVM Compiler
//
// Compiler Build ID: CL-36424714
// Cuda compilation tools, release 13.0, V13.0.88
// Based on NVVM 20.0.0
//

.version 9.0
.target sm_100
.address_size 64

	// .globl	_Z6fixingPPcPPPtjPm
// bases has been demoted

.visible .entry _Z6fixingPPcPPPtjPm(
	.param .u64 .ptr .align 1 _Z6fixingPPcPPPtjPm_param_0,
	.param .u64 .ptr .align 1 _Z6fixingPPcPPPtjPm_param_1,
	.param .u32 _Z6fixingPPcPPPtjPm_param_2,
	.param .u64 .ptr .align 1 _Z6fixingPPcPPPtjPm_param_3
)
{
	.local .align 4 .b8 	__local_depot0[36];
	.reg .b64 	%SP;
	.reg .b64 	%SPL;
	.reg .pred 	%p<43>;
	.reg .b16 	%rs<122>;
	.reg .b32 	%r<25>;
	.reg .b64 	%rd<52>;
	// demoted variable
	.shared .align 1 .b8 bases[4];
	mov.u64 	%SPL, __local_depot0;
	ld.param.u64 	%rd14, [_Z6fixingPPcPPPtjPm_param_0];
	ld.param.u64 	%rd15, [_Z6fixingPPcPPPtjPm_param_1];
	ld.param.u32 	%r6, [_Z6fixingPPcPPPtjPm_param_2];
	add.u64 	%rd1, %SPL, 0;
	mov.u32 	%r7, %ctaid.x;
	mov.u32 	%r8, %ntid.x;
	mov.u32 	%r9, %tid.x;
	mad.lo.s32 	%r1, %r7, %r8, %r9;
	setp.ne.s32 	%p1, %r9, 0;
	@%p1 bra 	$L__BB0_2;
	mov.b16 	%rs30, 65;
	st.shared.u8 	[bases], %rs30;
	mov.b16 	%rs31, 67;
	st.shared.u8 	[bases+1], %rs31;
	mov.b16 	%rs32, 71;
	st.shared.u8 	[bases+2], %rs32;
	mov.b16 	%rs33, 84;
	st.shared.u8 	[bases+3], %rs33;
$L__BB0_2:
	bar.sync 	0;
	mul.hi.u32 	%r11, %r6, -858993459;
	shr.u32 	%r2, %r11, 3;
	cvta.to.global.u64 	%rd17, %rd15;
	mul.wide.s32 	%rd18, %r1, 8;
	add.s64 	%rd2, %rd17, %rd18;
	cvta.to.global.u64 	%rd3, %rd14;
	mov.b32 	%r24, 0;
$L__BB0_3:
	mad.lo.s32 	%r4, %r2, %r24, %r1;
	setp.ge.u32 	%p2, %r4, %r6;
	@%p2 bra 	$L__BB0_26;
	mul.wide.u32 	%rd19, %r4, 8;
	add.s64 	%rd20, %rd3, %rd19;
	ld.global.u64 	%rd21, [%rd20];
	cvta.to.global.u64 	%rd4, %rd21;
	ld.global.u64 	%rd22, [%rd2];
	cvta.to.global.u64 	%rd5, %rd22;
	add.s64 	%rd51, %rd5, 16;
	mov.b16 	%rs113, 0;
	mov.u16 	%rs114, %rs113;
$L__BB0_5:
	ld.global.u64 	%rd23, [%rd51+-16];
	cvta.to.global.u64 	%rd24, %rd23;
	ld.global.u16 	%rs36, [%rd24];
	setp.gt.u16 	%p3, %rs36, %rs113;
	selp.b16 	%rs37, 0, %rs111, %p3;
	max.u16 	%rs38, %rs36, %rs113;
	ld.global.u16 	%rs39, [%rd24+2];
	setp.gt.u16 	%p4, %rs39, %rs38;
	or.pred  	%p5, %p3, %p4;
	selp.b16 	%rs40, 1, %rs37, %p4;
	max.u16 	%rs41, %rs39, %rs38;
	ld.global.u16 	%rs42, [%rd24+4];
	setp.gt.u16 	%p7, %rs42, %rs41;
	selp.b16 	%rs43, 2, %rs40, %p7;
	max.u16 	%rs44, %rs42, %rs41;
	ld.global.u16 	%rs45, [%rd24+6];
	setp.gt.u16 	%p8, %rs45, %rs44;
	selp.b16 	%rs46, %rs114, %rs112, %p5;
	selp.b16 	%rs47, %rs114, %rs46, %p8;
	selp.b16 	%rs48, %rs114, %rs47, %p7;
	selp.b16 	%rs49, 3, %rs43, %p8;
	max.u16 	%rs50, %rs45, %rs44;
	ld.global.u64 	%rd25, [%rd51+-8];
	cvta.to.global.u64 	%rd26, %rd25;
	ld.global.u16 	%rs51, [%rd26];
	setp.gt.u16 	%p9, %rs51, %rs50;
	selp.b16 	%rs52, 0, %rs49, %p9;
	max.u16 	%rs53, %rs51, %rs50;
	ld.global.u16 	%rs54, [%rd26+2];
	setp.gt.u16 	%p10, %rs54, %rs53;
	or.pred  	%p11, %p9, %p10;
	selp.b16 	%rs55, 1, %rs52, %p10;
	max.u16 	%rs56, %rs54, %rs53;
	ld.global.u16 	%rs57, [%rd26+4];
	setp.gt.u16 	%p13, %rs57, %rs56;
	selp.b16 	%rs58, 2, %rs55, %p13;
	max.u16 	%rs59, %rs57, %rs56;
	ld.global.u16 	%rs60, [%rd26+6];
	setp.gt.u16 	%p14, %rs60, %rs59;
	add.s16 	%rs61, %rs114, 1;
	selp.b16 	%rs62, %rs61, %rs48, %p11;
	selp.b16 	%rs63, %rs61, %rs62, %p14;
	selp.b16 	%rs64, %rs61, %rs63, %p13;
	selp.b16 	%rs65, 3, %rs58, %p14;
	max.u16 	%rs66, %rs60, %rs59;
	ld.global.u64 	%rd27, [%rd51];
	cvta.to.global.u64 	%rd28, %rd27;
	ld.global.u16 	%rs67, [%rd28];
	setp.gt.u16 	%p15, %rs67, %rs66;
	selp.b16 	%rs68, 0, %rs65, %p15;
	max.u16 	%rs69, %rs67, %rs66;
	ld.global.u16 	%rs70, [%rd28+2];
	setp.gt.u16 	%p16, %rs70, %rs69;
	or.pred  	%p17, %p15, %p16;
	selp.b16 	%rs71, 1, %rs68, %p16;
	max.u16 	%rs72, %rs70, %rs69;
	ld.global.u16 	%rs73, [%rd28+4];
	setp.gt.u16 	%p19, %rs73, %rs72;
	selp.b16 	%rs74, 2, %rs71, %p19;
	max.u16 	%rs75, %rs73, %rs72;
	ld.global.u16 	%rs76, [%rd28+6];
	setp.gt.u16 	%p20, %rs76, %rs75;
	add.s16 	%rs77, %rs114, 2;
	selp.b16 	%rs78, %rs77, %rs64, %p17;
	selp.b16 	%rs79, %rs77, %rs78, %p20;
	selp.b16 	%rs112, %rs77, %rs79, %p19;
	selp.b16 	%rs111, 3, %rs74, %p20;
	max.u16 	%rs9, %rs76, %rs75;
	add.s16 	%rs10, %rs114, 3;
	setp.eq.s16 	%p21, %rs10, 35;
	@%p21 bra 	$L__BB0_7;
	ld.global.u64 	%rd29, [%rd51+8];
	cvta.to.global.u64 	%rd30, %rd29;
	ld.global.u16 	%rs80, [%rd30];
	setp.gt.u16 	%p22, %rs80, %rs9;
	selp.b16 	%rs81, 0, %rs111, %p22;
	max.u16 	%rs82, %rs80, %rs9;
	ld.global.u16 	%rs83, [%rd30+2];
	setp.gt.u16 	%p23, %rs83, %rs82;
	or.pred  	%p24, %p22, %p23;
	selp.b16 	%rs84, 1, %rs81, %p23;
	max.u16 	%rs85, %rs83, %rs82;
	ld.global.u16 	%rs86, [%rd30+4];
	setp.gt.u16 	%p26, %rs86, %rs85;
	selp.b16 	%rs87, 2, %rs84, %p26;
	max.u16 	%rs88, %rs86, %rs85;
	ld.global.u16 	%rs89, [%rd30+6];
	setp.gt.u16 	%p27, %rs89, %rs88;
	selp.b16 	%rs90, %rs10, %rs112, %p24;
	selp.b16 	%rs91, %rs10, %rs90, %p27;
	selp.b16 	%rs112, %rs10, %rs91, %p26;
	selp.b16 	%rs111, 3, %rs87, %p27;
	max.u16 	%rs113, %rs89, %rs88;
	add.s64 	%rd51, %rd51, 32;
	add.s16 	%rs114, %rs10, 1;
	bra.uni 	$L__BB0_5;
$L__BB0_7:
	cvt.u64.u16 	%rd9, %rs112;
	cvt.u32.u16 	%r12, %rs112;
	mul.wide.u32 	%rd31, %r12, 8;
	add.s64 	%rd32, %rd5, %rd31;
	ld.global.u64 	%rd33, [%rd32];
	cvta.to.global.u64 	%rd34, %rd33;
	cvt.u32.u16 	%r13, %rs111;
	mul.wide.u32 	%rd35, %r13, 2;
	add.s64 	%rd36, %rd34, %rd35;
	ld.global.u16 	%rs92, [%rd36];
	setp.eq.s16 	%p28, %rs92, 0;
	@%p28 bra 	$L__BB0_25;
	setp.eq.s16 	%p29, %rs112, 0;
	@%p29 bra 	$L__BB0_16;
	and.b16  	%rs15, %rs112, 3;
	setp.lt.u16 	%p30, %rs112, 4;
	mov.b16 	%rs118, 0;
	@%p30 bra 	$L__BB0_12;
	and.b16  	%rs118, %rs112, -4;
	mov.b16 	%rs117, 0;
$L__BB0_11:
	cvt.u64.u16 	%rd37, %rs117;
	add.s64 	%rd38, %rd4, %rd37;
	add.s64 	%rd39, %rd1, %rd37;
	ld.global.u8 	%r14, [%rd38+3];
	ld.global.u8 	%r15, [%rd38+2];
	prmt.b32 	%r16, %r15, %r14, 0x3340U;
	ld.global.u8 	%r17, [%rd38+1];
	ld.global.u8 	%r18, [%rd38];
	prmt.b32 	%r19, %r18, %r17, 0x3340U;
	prmt.b32 	%r20, %r19, %r16, 0x5410U;
	st.local.u32 	[%rd39], %r20;
	add.s16 	%rs117, %rs117, 4;
	setp.ne.s16 	%p31, %rs117, %rs118;
	@%p31 bra 	$L__BB0_11;
$L__BB0_12:
	setp.eq.s16 	%p32, %rs15, 0;
	@%p32 bra 	$L__BB0_16;
	cvt.u64.u16 	%rd40, %rs118;
	add.s64 	%rd10, %rd4, %rd40;
	ld.global.u8 	%rs95, [%rd10];
	add.s64 	%rd11, %rd1, %rd40;
	st.local.u8 	[%rd11], %rs95;
	setp.eq.s16 	%p33, %rs15, 1;
	@%p33 bra 	$L__BB0_16;
	ld.global.u8 	%rs96, [%rd10+1];
	st.local.u8 	[%rd11+1], %rs96;
	setp.eq.s16 	%p34, %rs15, 2;
	@%p34 bra 	$L__BB0_16;
	ld.global.u8 	%rs97, [%rd10+2];
	st.local.u8 	[%rd11+2], %rs97;
$L__BB0_16:
	mov.u32 	%r22, bases;
	add.s32 	%r23, %r22, %r13;
	ld.shared.u8 	%rs98, [%r23];
	add.s64 	%rd41, %rd1, %rd9;
	st.local.u8 	[%rd41], %rs98;
	add.s16 	%rs119, %rs112, 1;
	setp.gt.s16 	%p35, %rs119, 34;
	@%p35 bra 	$L__BB0_23;
	sub.s16 	%rs99, 2, %rs112;
	and.b16  	%rs21, %rs99, 3;
	setp.eq.s16 	%p36, %rs21, 0;
	@%p36 bra 	$L__BB0_21;
	cvt.s64.s16 	%rd42, %rs112;
	add.s64 	%rd12, %rd4, %rd42;
	ld.global.u8 	%rs100, [%rd12+1];
	add.s64 	%rd13, %rd1, %rd42;
	st.local.u8 	[%rd13+1], %rs100;
	add.s16 	%rs119, %rs112, 2;
	setp.eq.s16 	%p37, %rs21, 1;
	@%p37 bra 	$L__BB0_21;
	ld.global.u8 	%rs101, [%rd12+2];
	st.local.u8 	[%rd13+2], %rs101;
	add.s16 	%rs119, %rs112, 3;
	setp.eq.s16 	%p38, %rs21, 2;
	@%p38 bra 	$L__BB0_21;
	ld.global.u8 	%rs102, [%rd12+3];
	st.local.u8 	[%rd13+3], %rs102;
	add.s16 	%rs119, %rs112, 4;
$L__BB0_21:
	add.s16 	%rs103, %rs112, -31;
	setp.lt.u16 	%p39, %rs103, 3;
	@%p39 bra 	$L__BB0_23;
$L__BB0_22:
	cvt.s64.s16 	%rd43, %rs119;
	add.s64 	%rd44, %rd4, %rd43;
	ld.global.u8 	%rs104, [%rd44];
	add.s64 	%rd45, %rd1, %rd43;
	st.local.u8 	[%rd45], %rs104;
	ld.global.u8 	%rs105, [%rd44+1];
	st.local.u8 	[%rd45+1], %rs105;
	ld.global.u8 	%rs106, [%rd44+2];
	st.local.u8 	[%rd45+2], %rs106;
	ld.global.u8 	%rs107, [%rd44+3];
	st.local.u8 	[%rd45+3], %rs107;
	add.s16 	%rs119, %rs119, 4;
	setp.ne.s16 	%p40, %rs119, 35;
	@%p40 bra 	$L__BB0_22;
$L__BB0_23:
	mov.b16 	%rs121, 0;
$L__BB0_24:
	cvt.u64.u16 	%rd46, %rs121;
	add.s64 	%rd47, %rd1, %rd46;
	ld.local.u8 	%rs109, [%rd47];
	add.s64 	%rd48, %rd4, %rd46;
	st.global.u8 	[%rd48], %rs109;
	add.s16 	%rs121, %rs121, 1;
	cvt.u64.u16 	%rd49, %rs121;
	add.s64 	%rd50, %rd1, %rd49;
	ld.local.u8 	%rs110, [%rd50+-1];
	setp.ne.s16 	%p41, %rs110, 0;
	@%p41 bra 	$L__BB0_24;
$L__BB0_25:
	add.s32 	%r24, %r24, 1;
	setp.ne.s32 	%p42, %r24, 10;
	@%p42 bra 	$L__BB0_3;
$L__BB0_26:
	ret;

}


// ===== COMPILED SASS (sm_100) =====

	.target	sm_100

	.elftype	@"ET_EXEC"


//--------------------- .note.nv.tkinfo           --------------------------
	.section	.note.nv.tkinfo,"",@"SHT_NOTE"
	.sectionflags	@"SHF_NOTE_NV_TKINFO"
	.tkinfo
        /*0018*/ 	.word	0x00000002
        /*0030*/ 	.string	""
        /*0030*/ 	.string	"ptxas"
        /*0030*/ 	.string	"Cuda compilation tools, release 13.0, V13.0.88"
        /*0030*/ 	.string	"Build cuda_13.0.r13.0/compiler.36424714_0"
        /*0030*/ 	.string	"-arch sm_100 -m 64 "



//--------------------- .note.nv.cuinfo           --------------------------
	.section	.note.nv.cuinfo,"",@"SHT_NOTE"
	.sectionflags	@"SHF_NOTE_NV_CUINFO"
        /*0018*/ 	.short	0x0002
        /*001a*/ 	.short	0x0064
        /*001c*/ 	.short	0x0082
	.zero		2


//--------------------- .nv.info                  --------------------------
	.section	.nv.info,"",@"SHT_CUDA_INFO"
	.align	4


	//----- nvinfo : EIATTR_REGCOUNT
	.align		4
        /*0000*/ 	.byte	0x04, 0x2f
        /*0002*/ 	.short	(.L_1 - .L_0)
	.align		4
.L_0:
        /*0004*/ 	.word	index@(_Z6fixingPPcPPPtjPm)
        /*0008*/ 	.word	0x00000028


	//----- nvinfo : EIATTR_FRAME_SIZE
	.align		4
.L_1:
        /*000c*/ 	.byte	0x04, 0x11
        /*000e*/ 	.short	(.L_3 - .L_2)
	.align		4
.L_2:
        /*0010*/ 	.word	index@(_Z6fixingPPcPPPtjPm)
        /*0014*/ 	.word	0x00000028


	//----- nvinfo : EIATTR_MIN_STACK_SIZE
	.align		4
.L_3:
        /*0018*/ 	.byte	0x04, 0x12
        /*001a*/ 	.short	(.L_5 - .L_4)
	.align		4
.L_4:
        /*001c*/ 	.word	index@(_Z6fixingPPcPPPtjPm)
        /*0020*/ 	.word	0x00000028
.L_5:


//--------------------- .nv.compat                --------------------------
	.section	.nv.compat,"",@"SHT_CUDA_COMPAT_INFO"
	.align	4
        /*0000*/ 	.byte	0x02, 0x09, 0x00, 0x00, 0x02, 0x02, 0x01, 0x00, 0x02, 0x05, 0x05, 0x00, 0x03, 0x07, 0x01, 0x01
        /*0010*/ 	.byte	0x02, 0x03, 0x00, 0x00, 0x02, 0x06, 0x01, 0x00, 0x04, 0x0b, 0x08, 0x00, 0x09, 0x00, 0x00, 0x00
        /*0020*/ 	.byte	0x00, 0x00, 0x00, 0x00


//--------------------- .nv.info._Z6fixingPPcPPPtjPm --------------------------
	.section	.nv.info._Z6fixingPPcPPPtjPm,"",@"SHT_CUDA_INFO"
	.sectionflags	@""
	.align	4


	//----- nvinfo : EIATTR_CUDA_API_VERSION
	.align		4
        /*0000*/ 	.byte	0x04, 0x37
        /*0002*/ 	.short	(.L_7 - .L_6)
.L_6:
        /*0004*/ 	.word	0x00000082


	//----- nvinfo : EIATTR_KPARAM_INFO
	.align		4
.L_7:
        /*0008*/ 	.byte	0x04, 0x17
        /*000a*/ 	.short	(.L_9 - .L_8)
.L_8:
        /*000c*/ 	.word	0x00000000
        /*0010*/ 	.short	0x0003
        /*0012*/ 	.short	0x0018
        /*0014*/ 	.byte	0x00, 0xf5, 0x21, 0x00


	//----- nvinfo : EIATTR_KPARAM_INFO
	.align		4
.L_9:
        /*0018*/ 	.byte	0x04, 0x17
        /*001a*/ 	.short	(.L_11 - .L_10)
.L_10:
        /*001c*/ 	.word	0x00000000
        /*0020*/ 	.short	0x0002
        /*0022*/ 	.short	0x0010
        /*0024*/ 	.byte	0x00, 0xf0, 0x11, 0x00


	//----- nvinfo : EIATTR_KPARAM_INFO
	.align		4
.L_11:
        /*0028*/ 	.byte	0x04, 0x17
        /*002a*/ 	.short	(.L_13 - .L_12)
.L_12:
        /*002c*/ 	.word	0x00000000
        /*0030*/ 	.short	0x0001
        /*0032*/ 	.short	0x0008
        /*0034*/ 	.byte	0x00, 0xf5, 0x21, 0x00


	//----- nvinfo : EIATTR_KPARAM_INFO
	.align		4
.L_13:
        /*0038*/ 	.byte	0x04, 0x17
        /*003a*/ 	.short	(.L_15 - .L_14)
.L_14:
        /*003c*/ 	.word	0x00000000
        /*0040*/ 	.short	0x0000
        /*0042*/ 	.short	0x0000
        /*0044*/ 	.byte	0x00, 0xf5, 0x21, 0x00


	//----- nvinfo : EIATTR_SPARSE_MMA_MASK
	.align		4
.L_15:
        /*0048*/ 	.byte	0x03, 0x50
        /*004a*/ 	.short	0x0000


	//----- nvinfo : EIATTR_MAXREG_COUNT
	.align		4
        /*004c*/ 	.byte	0x03, 0x1b
        /*004e*/ 	.short	0x00ff


	//----- nvinfo : EIATTR_NUM_BARRIERS
	.align		4
        /*0050*/ 	.byte	0x02, 0x4c
        /*0052*/ 	.byte	0x01
	.zero		1


	//----- nvinfo : EIATTR_MERCURY_ISA_VERSION
	.align		4
        /*0054*/ 	.byte	0x03, 0x5f
        /*0056*/ 	.short	0x0101


	//----- nvinfo : EIATTR_VRC_CTA_INIT_COUNT
	.align		4
        /*0058*/ 	.byte	0x02, 0x4a
	.zero		1
	.zero		1


	//----- nvinfo : EIATTR_EXIT_INSTR_OFFSETS
	.align		4
        /*005c*/ 	.byte	0x04, 0x1c
        /*005e*/ 	.short	(.L_17 - .L_16)


	//   ....[0]....
.L_16:
        /*0060*/ 	.word	0x00000200


	//   ....[1]....
        /*0064*/ 	.word	0x00001660


	//----- nvinfo : EIATTR_CRS_STACK_SIZE
	.align		4
.L_17:
        /*0068*/ 	.byte	0x04, 0x1e
        /*006a*/ 	.short	(.L_19 - .L_18)
.L_18:
        /*006c*/ 	.word	0x00000000


	//----- nvinfo : EIATTR_CBANK_PARAM_SIZE
	.align		4
.L_19:
        /*0070*/ 	.byte	0x03, 0x19
        /*0072*/ 	.short	0x0020


	//----- nvinfo : EIATTR_PARAM_CBANK
	.align		4
        /*0074*/ 	.byte	0x04, 0x0a
        /*0076*/ 	.short	(.L_21 - .L_20)
	.align		4
.L_20:
        /*0078*/ 	.word	index@(.nv.constant0._Z6fixingPPcPPPtjPm)
        /*007c*/ 	.short	0x0380
        /*007e*/ 	.short	0x0020


	//----- nvinfo : EIATTR_SW_WAR
	.align		4
.L_21:
        /*0080*/ 	.byte	0x04, 0x36
        /*0082*/ 	.short	(.L_23 - .L_22)
.L_22:
        /*0084*/ 	.word	0x00000008
.L_23:


//--------------------- .nv.callgraph             --------------------------
	.section	.nv.callgraph,"",@"SHT_CUDA_CALLGRAPH"
	.align	4
	.sectionentsize	8
	.align		4
        /*0000*/ 	.word	0x00000000
	.align		4
        /*0004*/ 	.word	0xffffffff
	.align		4
        /*0008*/ 	.word	0x00000000
	.align		4
        /*000c*/ 	.word	0xfffffffe
	.align		4
        /*0010*/ 	.word	0x00000000
	.align		4
        /*0014*/ 	.word	0xfffffffd
	.align		4
        /*0018*/ 	.word	0x00000000
	.align		4
        /*001c*/ 	.word	0xfffffffc


//--------------------- .text._Z6fixingPPcPPPtjPm --------------------------
	.section	.text._Z6fixingPPcPPPtjPm,"ax",@progbits
	.align	128
        .global         _Z6fixingPPcPPPtjPm
        .type           _Z6fixingPPcPPPtjPm,@function
        .size           _Z6fixingPPcPPPtjPm,(.L_x_18 - _Z6fixingPPcPPPtjPm)
        .other          _Z6fixingPPcPPPtjPm,@"STO_CUDA_ENTRY STV_DEFAULT"
_Z6fixingPPcPPPtjPm:
.text._Z6fixingPPcPPPtjPm:
[----:B------:R-:W0:Y:S01]  /*0000*/  LDC R1, c[0x0][0x37c] ;  /* 0x0000df00ff017b82 */ /* 0x000e220000000800 */
[----:B------:R-:W1:Y:S07]  /*0010*/  S2R R0, SR_TID.X ;  /* 0x0000000000007919 */ /* 0x000e6e0000002100 */
[----:B------:R-:W2:Y:S01]  /*0020*/  S2UR UR4, SR_CTAID.X ;  /* 0x00000000000479c3 */ /* 0x000ea20000002500 */
[----:B------:R-:W-:Y:S01]  /*0030*/  BSSY.RECONVERGENT B0, `(.L_x_0) ;  /* 0x0000011000007945 */ /* 0x000fe20003800200 */
[----:B0-----:R-:W-:-:S06]  /*0040*/  VIADD R1, R1, 0xffffffd8 ;  /* 0xffffffd801017836 */ /* 0x001fcc0000000000 */
[----:B------:R-:W2:Y:S01]  /*0050*/  LDC R5, c[0x0][0x360] ;  /* 0x0000d800ff057b82 */ /* 0x000ea20000000800 */
[----:B-1----:R-:W-:Y:S01]  /*0060*/  ISETP.NE.AND P0, PT, R0, RZ, PT ;  /* 0x000000ff0000720c */ /* 0x002fe20003f05270 */
[----:B--2---:R-:W-:-:S12]  /*0070*/  IMAD R5, R5, UR4, R0 ;  /* 0x0000000405057c24 */ /* 0x004fd8000f8e0200 */
[----:B------:R-:W-:Y:S05]  /*0080*/  @P0 BRA `(.L_x_1) ;  /* 0x00000000002c0947 */ /* 0x000fea0003800000 */
[----:B------:R-:W0:Y:S01]  /*0090*/  S2UR UR5, SR_CgaCtaId ;  /* 0x00000000000579c3 */ /* 0x000e220000008800 */
[----:B------:R-:W-:Y:S01]  /*00a0*/  UMOV UR4, 0x400 ;  /* 0x0000040000047882 */ /* 0x000fe20000000000 */
[----:B------:R-:W-:Y:S02]  /*00b0*/  IMAD.MOV.U32 R0, RZ, RZ, 0x41 ;  /* 0x00000041ff007424 */ /* 0x000fe400078e00ff */
[----:B------:R-:W-:Y:S02]  /*00c0*/  IMAD.MOV.U32 R2, RZ, RZ, 0x43 ;  /* 0x00000043ff027424 */ /* 0x000fe400078e00ff */
[----:B------:R-:W-:Y:S02]  /*00d0*/  IMAD.MOV.U32 R3, RZ, RZ, 0x47 ;  /* 0x00000047ff037424 */ /* 0x000fe400078e00ff */
[----:B------:R-:W-:Y:S01]  /*00e0*/  IMAD.MOV.U32 R4, RZ, RZ, 0x54 ;  /* 0x00000054ff047424 */ /* 0x000fe200078e00ff */
[----:B0-----:R-:W-:-:S09]  /*00f0*/  ULEA UR4, UR5, UR4, 0x18 ;  /* 0x0000000405047291 */ /* 0x001fd2000f8ec0ff */
[----:B------:R0:W-:Y:S04]  /*0100*/  STS.U8 [UR4], R0 ;  /* 0x00000000ff007988 */ /* 0x0001e80008000004 */
[----:B------:R0:W-:Y:S04]  /*0110*/  STS.U8 [UR4+0x1], R2 ;  /* 0x00000102ff007988 */ /* 0x0001e80008000004 */
[----:B------:R0:W-:Y:S04]  /*0120*/  STS.U8 [UR4+0x2], R3 ;  /* 0x00000203ff007988 */ /* 0x0001e80008000004 */
[----:B------:R0:W-:Y:S02]  /*0130*/  STS.U8 [UR4+0x3], R4 ;  /* 0x00000304ff007988 */ /* 0x0001e40008000004 */
.L_x_1:
[----:B------:R-:W-:Y:S05]  /*0140*/  BSYNC.RECONVERGENT B0 ;  /* 0x0000000000007941 */ /* 0x000fea0003800200 */
.L_x_0:
[----:B------:R-:W1:Y:S01]  /*0150*/  LDC.64 R34, c[0x0][0x388] ;  /* 0x0000e200ff227b82 */ /* 0x000e620000000a00 */
[----:B------:R-:W2:Y:S01]  /*0160*/  LDCU UR4, c[0x0][0x390] ;  /* 0x00007200ff0477ac */ /* 0x000ea20008000800 */
[----:B------:R-:W-:Y:S01]  /*0170*/  IMAD.MOV.U32 R28, RZ, RZ, RZ ;  /* 0x000000ffff1c7224 */ /* 0x000fe200078e00ff */
[----:B------:R-:W3:Y:S01]  /*0180*/  LDCU.64 UR8, c[0x0][0x358] ;  /* 0x00006b00ff0877ac */ /* 0x000ee20008000a00 */
[----:B--2---:R-:W-:-:S04]  /*0190*/  UIMAD.WIDE.U32 UR4, UR4, -0x33333333, URZ ;  /* 0xcccccccd040478a5 */ /* 0x004fc8000f8e00ff */
[----:B------:R-:W-:Y:S01]  /*01a0*/  USHF.R.U32.HI UR5, URZ, 0x3, UR5 ;  /* 0x00000003ff057899 */ /* 0x000fe20008011605 */
[----:B-1----:R-:W-:Y:S01]  /*01b0*/  IMAD.WIDE R34, R5, 0x8, R34 ;  /* 0x0000000805227825 */ /* 0x002fe200078e0222 */
[----:B---3--:R-:W-:Y:S10]  /*01c0*/  BAR.SYNC.DEFER_BLOCKING 0x0 ;  /* 0x0000000000007b1d */ /* 0x008ff40000010000 */
.L_x_16:
[----:B------:R-:W1:Y:S01]  /*01d0*/  LDCU UR4, c[0x0][0x390] ;  /* 0x00007200ff0477ac */ /* 0x000e620008000800 */
[----:B-----5:R-:W-:-:S05]  /*01e0*/  IMAD R31, R28, UR5, R5 ;  /* 0x000000051c1f7c24 */ /* 0x020fca000f8e0205 */
[----:B-1----:R-:W-:-:S13]  /*01f0*/  ISETP.GE.U32.AND P0, PT, R31, UR4, PT ;  /* 0x000000041f007c0c */ /* 0x002fda000bf06070 */
[----:B------:R-:W-:Y:S05]  /*0200*/  @P0 EXIT ;  /* 0x000000000000094d */ /* 0x000fea0003800000 */
[----:B------:R-:W2:Y:S01]  /*0210*/  LDG.E.64 R32, desc[UR8][R34.64] ;  /* 0x0000000822207981 */ /* 0x000ea2000c1e1b00 */
[----:B------:R-:W1:Y:S03]  /*0220*/  LDC.64 R22, c[0x0][0x380] ;  /* 0x0000e000ff167b82 */ /* 0x000e660000000a00 */
[----:B--2---:R-:W2:Y:S04]  /*0230*/  LDG.E.64 R26, desc[UR8][R32.64] ;  /* 0x00000008201a7981 */ /* 0x004ea8000c1e1b00 */
[----:B0-----:R-:W3:Y:S04]  /*0240*/  LDG.E.64 R2, desc[UR8][R32.64+0x8] ;  /* 0x0000080820027981 */ /* 0x001ee8000c1e1b00 */
[----:B------:R-:W4:Y:S01]  /*0250*/  LDG.E.64 R36, desc[UR8][R32.64+0x10] ;  /* 0x0000100820247981 */ /* 0x000f22000c1e1b00 */
[----:B-1----:R-:W-:-:S06]  /*0260*/  IMAD.WIDE.U32 R30, R31, 0x8, R22 ;  /* 0x000000081f1e7825 */ /* 0x002fcc00078e0016 */
[----:B------:R-:W5:Y:S04]  /*0270*/  LDG.E.64 R30, desc[UR8][R30.64] ;  /* 0x000000081e1e7981 */ /* 0x000f68000c1e1b00 */
[----:B--2---:R-:W2:Y:S04]  /*0280*/  LDG.E.U16 R18, desc[UR8][R26.64] ;  /* 0x000000081a127981 */ /* 0x004ea8000c1e1500 */
[----:B------:R-:W2:Y:S04]  /*0290*/  LDG.E.U16 R24, desc[UR8][R26.64+0x2] ;  /* 0x000002081a187981 */ /* 0x000ea8000c1e1500 */
[----:B------:R-:W2:Y:S04]  /*02a0*/  LDG.E.U16 R4, desc[UR8][R26.64+0x4] ;  /* 0x000004081a047981 */ /* 0x000ea8000c1e1500 */
[----:B------:R2:W2:Y:S04]  /*02b0*/  LDG.E.U16 R16, desc[UR8][R26.64+0x6] ;  /* 0x000006081a107981 */ /* 0x0004a8000c1e1500 */
[----:B---3--:R-:W3:Y:S04]  /*02c0*/  LDG.E.U16 R10, desc[UR8][R2.64] ;  /* 0x00000008020a7981 */ /* 0x008ee8000c1e1500 */
[----:B------:R-:W3:Y:S04]  /*02d0*/  LDG.E.U16 R20, desc[UR8][R2.64+0x2] ;  /* 0x0000020802147981 */ /* 0x000ee8000c1e1500 */
[----:B------:R-:W3:Y:S04]  /*02e0*/  LDG.E.U16 R14, desc[UR8][R2.64+0x4] ;  /* 0x00000408020e7981 */ /* 0x000ee8000c1e1500 */
[----:B------:R0:W3:Y:S04]  /*02f0*/  LDG.E.U16 R0, desc[UR8][R2.64+0x6] ;  /* 0x0000060802007981 */ /* 0x0000e8000c1e1500 */
[----:B----4-:R-:W4:Y:S04]  /*0300*/  LDG.E.U16 R12, desc[UR8][R36.64+0x2] ;  /* 0x00000208240c7981 */ /* 0x010f28000c1e1500 */
[----:B------:R-:W4:Y:S04]  /*0310*/  LDG.E.U16 R8, desc[UR8][R36.64+0x4] ;  /* 0x0000040824087981 */ /* 0x000f28000c1e1500 */
[----:B------:R-:W4:Y:S04]  /*0320*/  LDG.E.U16 R2, desc[UR8][R36.64] ;  /* 0x0000000824027981 */ /* 0x000f28000c1e1500 */
[----:B------:R-:W4:Y:S01]  /*0330*/  LDG.E.U16 R6, desc[UR8][R36.64+0x6] ;  /* 0x0000060824067981 */ /* 0x000f22000c1e1500 */
[----:B------:R-:W-:Y:S01]  /*0340*/  VIADD R28, R28, 0x1 ;  /* 0x000000011c1c7836 */ /* 0x000fe20000000000 */
[----:B--2---:R-:W-:-:S04]  /*0350*/  VIMNMX.U16x2 R26, PT, PT, R18, RZ, !PT ;  /* 0x000000ff121a7248 */ /* 0x004fc80007fe0200 */
[----:B------:R-:W-:-:S04]  /*0360*/  VIMNMX.U16x2 R22, PT, PT, R24, R26, !PT ;  /* 0x0000001a18167248 */ /* 0x000fc80007fe0200 */
[----:B0-----:R-:W-:Y:S02]  /*0370*/  VIMNMX.U16x2 R3, PT, PT, R4, R22, !PT ;  /* 0x0000001604037248 */ /* 0x001fe40007fe0200 */
[----:B------:R-:W-:Y:S02]  /*0380*/  LOP3.LUT R11, R26, 0xffff, RZ, 0xc0, !PT ;  /* 0x0000ffff1a0b7812 */ /* 0x000fe400078ec0ff */
[----:B------:R-:W-:Y:S02]  /*0390*/  PRMT R26, R3, 0x7610, R26 ;  /* 0x00007610031a7816 */ /* 0x000fe4000000001a */
[----:B------:R-:W-:Y:S02]  /*03a0*/  ISETP.GT.U32.AND P4, PT, R24, R11, PT ;  /* 0x0000000b1800720c */ /* 0x000fe40003f84070 */
[----:B------:R-:W-:-:S04]  /*03b0*/  VIMNMX.U16x2 R24, PT, PT, R16, R26, !PT ;  /* 0x0000001a10187248 */ /* 0x000fc80007fe0200 */
[----:B---3--:R-:W-:Y:S02]  /*03c0*/  VIMNMX.U16x2 R3, PT, PT, R10, R24, !PT ;  /* 0x000000180a037248 */ /* 0x008fe40007fe0200 */
[----:B------:R-:W-:Y:S02]  /*03d0*/  LOP3.LUT R11, R22, 0xffff, RZ, 0xc0, !PT ;  /* 0x0000ffff160b7812 */ /* 0x000fe400078ec0ff */
[----:B------:R-:W-:Y:S02]  /*03e0*/  PRMT R22, R3, 0x7610, R22 ;  /* 0x0000761003167816 */ /* 0x000fe40000000016 */
[----:B------:R-:W-:Y:S02]  /*03f0*/  ISETP.GT.U32.AND P0, PT, R4, R11, PT ;  /* 0x0000000b0400720c */ /* 0x000fe40003f04070 */
[----:B------:R-:W-:Y:S02]  /*0400*/  VIMNMX.U16x2 R4, PT, PT, R20, R22, !PT ;  /* 0x0000001614047248 */ /* 0x000fe40007fe0200 */
[----:B------:R-:W-:-:S02]  /*0410*/  ISETP.GT.U32.AND P2, PT, R18, RZ, PT ;  /* 0x000000ff1200720c */ /* 0x000fc40003f44070 */
[----:B------:R-:W-:Y:S02]  /*0420*/  VIMNMX.U16x2 R3, PT, PT, R14, R4, !PT ;  /* 0x000000040e037248 */ /* 0x000fe40007fe0200 */
[----:B------:R-:W-:Y:S02]  /*0430*/  SEL R9, R9, RZ, !P2 ;  /* 0x000000ff09097207 */ /* 0x000fe40005000000 */
[----:B------:R-:W-:Y:S02]  /*0440*/  LOP3.LUT R11, R26, 0xffff, RZ, 0xc0, !PT ;  /* 0x0000ffff1a0b7812 */ /* 0x000fe400078ec0ff */
[----:B------:R-:W-:Y:S02]  /*0450*/  PRMT R26, R3, 0x7610, R26 ;  /* 0x00007610031a7816 */ /* 0x000fe4000000001a */
[----:B------:R-:W-:Y:S02]  /*0460*/  LOP3.LUT R3, R22, 0xffff, RZ, 0xc0, !PT ;  /* 0x0000ffff16037812 */ /* 0x000fe400078ec0ff */
[----:B------:R-:W-:-:S02]  /*0470*/  SEL R9, R9, 0x1, !P4 ;  /* 0x0000000109097807 */ /* 0x000fc40006000000 */
[----:B------:R-:W-:Y:S02]  /*0480*/  ISETP.GT.U32.AND P5, PT, R16, R11, PT ;  /* 0x0000000b1000720c */ /* 0x000fe40003fa4070 */
[----:B------:R-:W-:Y:S02]  /*0490*/  ISETP.GT.U32.AND P1, PT, R20, R3, PT ;  /* 0x000000031400720c */ /* 0x000fe40003f24070 */
[----:B------:R-:W-:Y:S02]  /*04a0*/  VIMNMX.U16x2 R16, PT, PT, R0, R26, !PT ;  /* 0x0000001a00107248 */ /* 0x000fe40007fe0200 */
[----:B------:R-:W-:Y:S02]  /*04b0*/  ISETP.GT.U32.OR P6, PT, R18, RZ, P4 ;  /* 0x000000ff1200720c */ /* 0x000fe400027c4470 */
[----:B------:R-:W-:Y:S02]  /*04c0*/  LOP3.LUT R3, R24, 0xffff, RZ, 0xc0, !PT ;  /* 0x0000ffff18037812 */ /* 0x000fe400078ec0ff */
[----:B------:R-:W-:-:S02]  /*04d0*/  SEL R9, R9, 0x2, !P0 ;  /* 0x0000000209097807 */ /* 0x000fc40004000000 */
[----:B------:R-:W-:Y:S02]  /*04e0*/  LOP3.LUT R11, R4, 0xffff, RZ, 0xc0, !PT ;  /* 0x0000ffff040b7812 */ /* 0x000fe400078ec0ff */
[----:B----4-:R-:W-:Y:S02]  /*04f0*/  VIMNMX.U16x2 R4, PT, PT, R2, R16, !PT ;  /* 0x0000001002047248 */ /* 0x010fe40007fe0200 */
[CC--:B------:R-:W-:Y:S02]  /*0500*/  ISETP.GT.U32.AND P2, PT, R10.reuse, R3.reuse, PT ;  /* 0x000000030a00720c */ /* 0x0c0fe40003f44070 */
[----:B------:R-:W-:Y:S02]  /*0510*/  SEL R7, R7, RZ, !P6 ;  /* 0x000000ff07077207 */ /* 0x000fe40007000000 */
[----:B------:R-:W-:Y:S02]  /*0520*/  SEL R9, R9, 0x3, !P5 ;  /* 0x0000000309097807 */ /* 0x000fe40006800000 */
[----:B------:R-:W-:-:S02]  /*0530*/  ISETP.GT.U32.OR P3, PT, R10, R3, P1 ;  /* 0x000000030a00720c */ /* 0x000fc40000f64470 */
[----:B------:R-:W-:Y:S02]  /*0540*/  LOP3.LUT R3, R26, 0xffff, RZ, 0xc0, !PT ;  /* 0x0000ffff1a037812 */ /* 0x000fe400078ec0ff */
[----:B------:R-:W-:Y:S02]  /*0550*/  VIMNMX.U16x2 R10, PT, PT, R12, R4, !PT ;  /* 0x000000040c0a7248 */ /* 0x000fe40007fe0200 */
[----:B------:R-:W-:Y:S02]  /*0560*/  SEL R7, R7, RZ, !P5 ;  /* 0x000000ff07077207 */ /* 0x000fe40006800000 */
[----:B------:R-:W-:Y:S02]  /*0570*/  SEL R9, R9, RZ, !P2 ;  /* 0x000000ff09097207 */ /* 0x000fe40005000000 */
[----:B------:R-:W-:Y:S02]  /*0580*/  ISETP.GT.U32.AND P4, PT, R14, R11, PT ;  /* 0x0000000b0e00720c */ /* 0x000fe40003f84070 */
[----:B------:R-:W-:-:S02]  /*0590*/  LOP3.LUT R11, R4, 0xffff, RZ, 0xc0, !PT ;  /* 0x0000ffff040b7812 */ /* 0x000fc400078ec0ff */
[----:B------:R-:W-:Y:S02]  /*05a0*/  ISETP.GT.U32.AND P6, PT, R0, R3, PT ;  /* 0x000000030000720c */ /* 0x000fe40003fc4070 */
[----:B------:R-:W-:Y:S02]  /*05b0*/  PRMT R0, R10, 0x7610, R0 ;  /* 0x000076100a007816 */ /* 0x000fe40000000000 */
[----:B------:R-:W-:Y:S02]  /*05c0*/  SEL R7, R7, RZ, !P0 ;  /* 0x000000ff07077207 */ /* 0x000fe40004000000 */
[----:B------:R-:W-:Y:S02]  /*05d0*/  SEL R9, R9, 0x1, !P1 ;  /* 0x0000000109097807 */ /* 0x000fe40004800000 */
[----:B------:R-:W-:Y:S02]  /*05e0*/  ISETP.GT.U32.AND P5, PT, R12, R11, PT ;  /* 0x0000000b0c00720c */ /* 0x000fe40003fa4070 */
[----:B------:R-:W-:-:S02]  /*05f0*/  LOP3.LUT R3, R16, 0xffff, RZ, 0xc0, !PT ;  /* 0x0000ffff10037812 */ /* 0x000fc400078ec0ff */
[----:B------:R-:W-:Y:S02]  /*0600*/  VIMNMX.U16x2 R4, PT, PT, R8, R0, !PT ;  /* 0x0000000008047248 */ /* 0x000fe40007fe0200 */
[----:B------:R-:W-:Y:S02]  /*0610*/  SEL R9, R9, 0x2, !P4 ;  /* 0x0000000209097807 */ /* 0x000fe40006000000 */
[----:B------:R-:W-:Y:S02]  /*0620*/  SEL R7, R7, 0x1, !P3 ;  /* 0x0000000107077807 */ /* 0x000fe40005800000 */
[CC--:B------:R-:W-:Y:S02]  /*0630*/  ISETP.GT.U32.AND P2, PT, R2.reuse, R3.reuse, PT ;  /* 0x000000030200720c */ /* 0x0c0fe40003f44070 */
[----:B------:R-:W-:Y:S02]  /*0640*/  ISETP.GT.U32.OR P0, PT, R2, R3, P5 ;  /* 0x000000030200720c */ /* 0x000fe40002f04470 */
[----:B------:R-:W-:-:S02]  /*0650*/  LOP3.LUT R3, R0, 0xffff, RZ, 0xc0, !PT ;  /* 0x0000ffff00037812 */ /* 0x000fc400078ec0ff */
[----:B------:R-:W-:Y:S02]  /*0660*/  PRMT R0, R4, 0x7610, R0 ;  /* 0x0000761004007816 */ /* 0x000fe40000000000 */
[----:B------:R-:W-:Y:S02]  /*0670*/  SEL R9, R9, 0x3, !P6 ;  /* 0x0000000309097807 */ /* 0x000fe40007000000 */
[----:B------:R-:W-:Y:S02]  /*0680*/  SEL R7, R7, 0x1, !P6 ;  /* 0x0000000107077807 */ /* 0x000fe40007000000 */
[----:B------:R-:W-:Y:S02]  /*0690*/  ISETP.GT.U32.AND P1, PT, R8, R3, PT ;  /* 0x000000030800720c */ /* 0x000fe40003f24070 */
[----:B------:R-:W-:Y:S02]  /*06a0*/  LOP3.LUT R3, R0, 0xffff, RZ, 0xc0, !PT ;  /* 0x0000ffff00037812 */ /* 0x000fe400078ec0ff */
[----:B------:R-:W-:-:S02]  /*06b0*/  SEL R9, R9, RZ, !P2 ;  /* 0x000000ff09097207 */ /* 0x000fc40005000000 */
[----:B------:R-:W-:Y:S02]  /*06c0*/  SEL R7, R7, 0x1, !P4 ;  /* 0x0000000107077807 */ /* 0x000fe40006000000 */
[----:B------:R-:W-:Y:S02]  /*06d0*/  ISETP.GT.U32.AND P3, PT, R6, R3, PT ;  /* 0x000000030600720c */ /* 0x000fe40003f64070 */
[----:B------:R-:W-:Y:S02]  /*06e0*/  SEL R9, R9, 0x1, !P5 ;  /* 0x0000000109097807 */ /* 0x000fe40006800000 */
[----:B------:R-:W-:Y:S02]  /*06f0*/  SEL R7, R7, 0x2, !P0 ;  /* 0x0000000207077807 */ /* 0x000fe40004000000 */
[----:B------:R-:W-:Y:S02]  /*0700*/  IADD3 R26, P2, PT, R32, 0x10, RZ ;  /* 0x00000010201a7810 */ /* 0x000fe40007f5e0ff */
[----:B------:R-:W-:-:S02]  /*0710*/  SEL R9, R9, 0x2, !P1 ;  /* 0x0000000209097807 */ /* 0x000fc40004800000 */
[----:B------:R-:W-:Y:S01]  /*0720*/  SEL R7, R7, 0x2, !P3 ;  /* 0x0000000207077807 */ /* 0x000fe20005800000 */
[----:B------:R-:W-:Y:S01]  /*0730*/  IMAD.X R27, RZ, RZ, R33, P2 ;  /* 0x000000ffff1b7224 */ /* 0x000fe200010e0621 */
[----:B------:R-:W-:Y:S01]  /*0740*/  VIMNMX.U16x2 R0, PT, PT, R6, R0, !PT ;  /* 0x0000000006007248 */ /* 0x000fe20007fe0200 */
[----:B------:R-:W-:Y:S01]  /*0750*/  IMAD.MOV.U32 R24, RZ, RZ, 0x3 ;  /* 0x00000003ff187424 */ /* 0x000fe200078e00ff */
[----:B------:R-:W-:Y:S02]  /*0760*/  ISETP.NE.AND P0, PT, R28, 0xa, PT ;  /* 0x0000000a1c00780c */ /* 0x000fe40003f05270 */
[----:B------:R-:W-:Y:S02]  /*0770*/  SEL R9, R9, 0x3, !P3 ;  /* 0x0000000309097807 */ /* 0x000fe40005800000 */
[----:B------:R-:W-:-:S09]  /*0780*/  SEL R7, R7, 0x2, !P1 ;  /* 0x0000000207077807 */ /* 0x000fd20004800000 */
.L_x_2:
[----:B------:R-:W2:Y:S04]  /*0790*/  LDG.E.64 R12, desc[UR8][R26.64+0x8] ;  /* 0x000008081a0c7981 */ /* 0x000ea8000c1e1b00 */
[----:B------:R-:W3:Y:S04]  /*07a0*/  LDG.E.64 R14, desc[UR8][R26.64+0x10] ;  /* 0x000010081a0e7981 */ /* 0x000ee8000c1e1b00 */
[----:B------:R-:W4:Y:S04]  /*07b0*/  LDG.E.64 R22, desc[UR8][R26.64+0x18] ;  /* 0x000018081a167981 */ /* 0x000f28000c1e1b00 */
[----:B------:R-:W4:Y:S04]  /*07c0*/  LDG.E.64 R36, desc[UR8][R26.64+0x20] ;  /* 0x000020081a247981 */ /* 0x000f28000c1e1b00 */
[----:B--2---:R-:W2:Y:S04]  /*07d0*/  LDG.E.U16 R2, desc[UR8][R12.64] ;  /* 0x000000080c027981 */ /* 0x004ea8000c1e1500 */
[----:B------:R-:W2:Y:S04]  /*07e0*/  LDG.E.U16 R4, desc[UR8][R12.64+0x2] ;  /* 0x000002080c047981 */ /* 0x000ea8000c1e1500 */
[----:B------:R-:W2:Y:S04]  /*07f0*/  LDG.E.U16 R8, desc[UR8][R12.64+0x4] ;  /* 0x000004080c087981 */ /* 0x000ea8000c1e1500 */
[----:B------:R0:W2:Y:S04]  /*0800*/  LDG.E.U16 R10, desc[UR8][R12.64+0x6] ;  /* 0x000006080c0a7981 */ /* 0x0000a8000c1e1500 */
[----:B---3--:R-:W3:Y:S01]  /*0810*/  LDG.E.U16 R18, desc[UR8][R14.64] ;  /* 0x000000080e127981 */ /* 0x008ee2000c1e1500 */
[----:B------:R-:W-:-:S03]  /*0820*/  LOP3.LUT R3, R0, 0xffff, RZ, 0xc0, !PT ;  /* 0x0000ffff00037812 */ /* 0x000fc600078ec0ff */
[----:B----4-:R-:W4:Y:S01]  /*0830*/  LDG.E.U16 R16, desc[UR8][R36.64] ;  /* 0x0000000824107981 */ /* 0x010f22000c1e1500 */
[----:B--2---:R-:W-:-:S03]  /*0840*/  VIMNMX.U16x2 R6, PT, PT, R2, R0, !PT ;  /* 0x0000000002067248 */ /* 0x004fc60007fe0200 */
[----:B------:R-:W2:Y:S01]  /*0850*/  LDG.E.U16 R0, desc[UR8][R14.64+0x2] ;  /* 0x000002080e007981 */ /* 0x000ea2000c1e1500 */
[----:B------:R-:W-:-:S04]  /*0860*/  LOP3.LUT R11, R6, 0xffff, RZ, 0xc0, !PT ;  /* 0x0000ffff060b7812 */ /* 0x000fc800078ec0ff */
[----:B------:R-:W-:Y:S02]  /*0870*/  ISETP.GT.U32.AND P4, PT, R4, R11, PT ;  /* 0x0000000b0400720c */ /* 0x000fe40003f84070 */
[CC--:B------:R-:W-:Y:S02]  /*0880*/  ISETP.GT.U32.AND P3, PT, R2.reuse, R3.reuse, PT ;  /* 0x000000030200720c */ /* 0x0c0fe40003f64070 */
[----:B------:R-:W-:Y:S02]  /*0890*/  ISETP.GT.U32.OR P5, PT, R2, R3, P4 ;  /* 0x000000030200720c */ /* 0x000fe400027a4470 */
[----:B------:R-:W4:Y:S01]  /*08a0*/  LDG.E.U16 R2, desc[UR8][R14.64+0x4] ;  /* 0x000004080e027981 */ /* 0x000f22000c1e1500 */
[----:B------:R-:W-:-:S03]  /*08b0*/  VIMNMX.U16x2 R6, PT, PT, R4, R6, !PT ;  /* 0x0000000604067248 */ /* 0x000fc60007fe0200 */
[----:B------:R3:W4:Y:S01]  /*08c0*/  LDG.E.U16 R4, desc[UR8][R14.64+0x6] ;  /* 0x000006080e047981 */ /* 0x000722000c1e1500 */
[----:B0-----:R-:W-:Y:S02]  /*08d0*/  VIMNMX.U16x2 R12, PT, PT, R8, R6, !PT ;  /* 0x00000006080c7248 */ /* 0x001fe40007fe0200 */
[----:B------:R-:W-:Y:S02]  /*08e0*/  LOP3.LUT R3, R6, 0xffff, RZ, 0xc0, !PT ;  /* 0x0000ffff06037812 */ /* 0x000fe400078ec0ff */
[----:B------:R-:W4:Y:S02]  /*08f0*/  LDG.E.U16 R6, desc[UR8][R22.64] ;  /* 0x0000000816067981 */ /* 0x000f24000c1e1500 */
[----:B------:R-:W-:Y:S02]  /*0900*/  ISETP.GT.U32.AND P6, PT, R8, R3, PT ;  /* 0x000000030800720c */ /* 0x000fe40003fc4070 */
[----:B------:R-:W4:Y:S01]  /*0910*/  LDG.E.U16 R8, desc[UR8][R22.64+0x2] ;  /* 0x0000020816087981 */ /* 0x000f22000c1e1500 */
[----:B------:R-:W-:-:S02]  /*0920*/  LOP3.LUT R3, R12, 0xffff, RZ, 0xc0, !PT ;  /* 0x0000ffff0c037812 */ /* 0x000fc400078ec0ff */
[C---:B------:R-:W-:Y:S02]  /*0930*/  VIMNMX.U16x2 R20, PT, PT, R10.reuse, R12, !PT ;  /* 0x0000000c0a147248 */ /* 0x040fe40007fe0200 */
[----:B------:R-:W-:Y:S01]  /*0940*/  ISETP.GT.U32.AND P1, PT, R10, R3, PT ;  /* 0x000000030a00720c */ /* 0x000fe20003f24070 */
[----:B------:R-:W4:Y:S04]  /*0950*/  LDG.E.U16 R12, desc[UR8][R22.64+0x6] ;  /* 0x00000608160c7981 */ /* 0x000f28000c1e1500 */
[----:B------:R-:W4:Y:S01]  /*0960*/  LDG.E.U16 R10, desc[UR8][R22.64+0x4] ;  /* 0x00000408160a7981 */ /* 0x000f22000c1e1500 */
[----:B---3--:R-:W-:-:S04]  /*0970*/  VIMNMX.U16x2 R14, PT, PT, R18, R20, !PT ;  /* 0x00000014120e7248 */ /* 0x008fc80007fe0200 */
[----:B------:R-:W-:Y:S01]  /*0980*/  LOP3.LUT R3, R14, 0xffff, RZ, 0xc0, !PT ;  /* 0x0000ffff0e037812 */ /* 0x000fe200078ec0ff */
[----:B------:R-:W3:Y:S01]  /*0990*/  LDG.E.U16 R22, desc[UR8][R36.64+0x2] ;  /* 0x0000020824167981 */ /* 0x000ee2000c1e1500 */
[----:B------:R-:W-:-:S04]  /*09a0*/  SEL R9, R9, RZ, !P3 ;  /* 0x000000ff09097207 */ /* 0x000fc80005800000 */
[----:B------:R-:W-:Y:S02]  /*09b0*/  SEL R9, R9, 0x1, !P4 ;  /* 0x0000000109097807 */ /* 0x000fe40006000000 */
[----:B--2---:R-:W-:Y:S02]  /*09c0*/  ISETP.GT.U32.AND P2, PT, R0, R3, PT ;  /* 0x000000030000720c */ /* 0x004fe40003f44070 */
[----:B------:R-:W-:Y:S02]  /*09d0*/  LOP3.LUT R3, R20, 0xffff, RZ, 0xc0, !PT ;  /* 0x0000ffff14037812 */ /* 0x000fe400078ec0ff */
[----:B------:R-:W2:Y:S02]  /*09e0*/  LDG.E.U16 R20, desc[UR8][R36.64+0x4] ;  /* 0x0000040824147981 */ /* 0x000ea4000c1e1500 */
[CC--:B------:R-:W-:Y:S02]  /*09f0*/  ISETP.GT.U32.AND P3, PT, R18.reuse, R3.reuse, PT ;  /* 0x000000031200720c */ /* 0x0c0fe40003f64070 */
[----:B------:R-:W-:-:S02]  /*0a00*/  ISETP.GT.U32.OR P4, PT, R18, R3, P2 ;  /* 0x000000031200720c */ /* 0x000fc40001784470 */
[----:B------:R-:W2:Y:S01]  /*0a10*/  LDG.E.U16 R18, desc[UR8][R36.64+0x6] ;  /* 0x0000060824127981 */ /* 0x000ea2000c1e1500 */
[----:B------:R-:W-:-:S04]  /*0a20*/  VIMNMX.U16x2 R0, PT, PT, R0, R14, !PT ;  /* 0x0000000e00007248 */ /* 0x000fc80007fe0200 */
[----:B----4-:R-:W-:Y:S02]  /*0a30*/  VIMNMX.U16x2 R3, PT, PT, R2, R0, !PT ;  /* 0x0000000002037248 */ /* 0x010fe40007fe0200 */
[----:B------:R-:W-:Y:S02]  /*0a40*/  LOP3.LUT R11, R0, 0xffff, RZ, 0xc0, !PT ;  /* 0x0000ffff000b7812 */ /* 0x000fe400078ec0ff */
[----:B------:R-:W-:Y:S02]  /*0a50*/  PRMT R0, R3, 0x7610, R0 ;  /* 0x0000761003007816 */ /* 0x000fe40000000000 */
[----:B------:R-:W-:Y:S02]  /*0a60*/  SEL R7, R24, R7, P5 ;  /* 0x0000000718077207 */ /* 0x000fe40002800000 */
[----:B------:R-:W-:Y:S02]  /*0a70*/  ISETP.GT.U32.AND P5, PT, R2, R11, PT ;  /* 0x0000000b0200720c */ /* 0x000fe40003fa4070 */
[----:B------:R-:W-:-:S04]  /*0a80*/  VIMNMX.U16x2 R2, PT, PT, R4, R0, !PT ;  /* 0x0000000004027248 */ /* 0x000fc80007fe0200 */
[----:B------:R-:W-:Y:S02]  /*0a90*/  VIMNMX.U16x2 R3, PT, PT, R6, R2, !PT ;  /* 0x0000000206037248 */ /* 0x000fe40007fe0200 */
[----:B------:R-:W-:Y:S02]  /*0aa0*/  LOP3.LUT R11, R0, 0xffff, RZ, 0xc0, !PT ;  /* 0x0000ffff000b7812 */ /* 0x000fe400078ec0ff */
[----:B------:R-:W-:Y:S02]  /*0ab0*/  PRMT R0, R3, 0x7610, R0 ;  /* 0x0000761003007816 */ /* 0x000fe40000000000 */
[----:B------:R-:W-:Y:S02]  /*0ac0*/  SEL R7, R24, R7, P1 ;  /* 0x0000000718077207 */ /* 0x000fe40000800000 */
[----:B------:R-:W-:Y:S02]  /*0ad0*/  VIMNMX.U16x2 R3, PT, PT, R8, R0, !PT ;  /* 0x0000000008037248 */ /* 0x000fe40007fe0200 */
[----:B------:R-:W-:-:S02]  /*0ae0*/  SEL R9, R9, 0x2, !P6 ;  /* 0x0000000209097807 */ /* 0x000fc40007000000 */
[----:B------:R-:W-:Y:S02]  /*0af0*/  SEL R14, R24, R7, P6 ;  /* 0x00000007180e7207 */ /* 0x000fe40003000000 */
[----:B------:R-:W-:Y:S02]  /*0b00*/  ISETP.GT.U32.AND P6, PT, R4, R11, PT ;  /* 0x0000000b0400720c */ /* 0x000fe40003fc4070 */
[----:B------:R-:W-:Y:S02]  /*0b10*/  LOP3.LUT R11, R0, 0xffff, RZ, 0xc0, !PT ;  /* 0x0000ffff000b7812 */ /* 0x000fe400078ec0ff */
[----:B------:R-:W-:Y:S02]  /*0b20*/  PRMT R0, R3, 0x7610, R0 ;  /* 0x0000761003007816 */ /* 0x000fe40000000000 */
[----:B------:R-:W-:Y:S01]  /*0b30*/  SEL R9, R9, 0x3, !P1 ;  /* 0x0000000309097807 */ /* 0x000fe20004800000 */
[----:B------:R-:W-:Y:S01]  /*0b40*/  VIADD R7, R24, 0x1 ;  /* 0x0000000118077836 */ /* 0x000fe20000000000 */
[----:B------:R-:W-:-:S02]  /*0b50*/  VIMNMX.U16x2 R4, PT, PT, R10, R0, !PT ;  /* 0x000000000a047248 */ /* 0x000fc40007fe0200 */
[----:B------:R-:W-:Y:S02]  /*0b60*/  SEL R9, R9, RZ, !P3 ;  /* 0x000000ff09097207 */ /* 0x000fe40005800000 */
[----:B------:R-:W-:Y:S02]  /*0b70*/  VIMNMX.U16x2 R3, PT, PT, R12, R4, !PT ;  /* 0x000000040c037248 */ /* 0x000fe40007fe0200 */
[----:B------:R-:W-:Y:S02]  /*0b80*/  SEL R14, R7, R14, P4 ;  /* 0x0000000e070e7207 */ /* 0x000fe40002000000 */
[----:B------:R-:W-:Y:S02]  /*0b90*/  SEL R9, R9, 0x1, !P2 ;  /* 0x0000000109097807 */ /* 0x000fe40005000000 */
[----:B------:R-:W-:Y:S02]  /*0ba0*/  ISETP.GT.U32.AND P4, PT, R8, R11, PT ;  /* 0x0000000b0800720c */ /* 0x000fe40003f84070 */
[----:B------:R-:W-:-:S02]  /*0bb0*/  LOP3.LUT R11, R0, 0xffff, RZ, 0xc0, !PT ;  /* 0x0000ffff000b7812 */ /* 0x000fc400078ec0ff */
[----:B------:R-:W-:Y:S02]  /*0bc0*/  PRMT R0, R3, 0x7610, R0 ;  /* 0x0000761003007816 */ /* 0x000fe40000000000 */
[----:B------:R-:W-:Y:S02]  /*0bd0*/  IADD3 R26, P1, PT, R26, 0x20, RZ ;  /* 0x000000201a1a7810 */ /* 0x000fe40007f3e0ff */
[----:B------:R-:W-:Y:S02]  /*0be0*/  LOP3.LUT R3, R2, 0xffff, RZ, 0xc0, !PT ;  /* 0x0000ffff02037812 */ /* 0x000fe400078ec0ff */
[----:B------:R-:W-:Y:S01]  /*0bf0*/  SEL R9, R9, 0x2, !P5 ;  /* 0x0000000209097807 */ /* 0x000fe20006800000 */
[----:B------:R-:W-:Y:S01]  /*0c00*/  IMAD.X R27, RZ, RZ, R27, P1 ;  /* 0x000000ffff1b7224 */ /* 0x000fe200008e061b */
[----:B------:R-:W-:Y:S02]  /*0c10*/  ISETP.GT.U32.AND P3, PT, R6, R3, PT ;  /* 0x000000030600720c */ /* 0x000fe40003f64070 */
[----:B------:R-:W-:-:S02]  /*0c20*/  SEL R9, R9, 0x3, !P6 ;  /* 0x0000000309097807 */ /* 0x000fc40007000000 */
[----:B------:R-:W-:Y:S02]  /*0c30*/  @!P5 SEL R7, R7, R14, P6 ;  /* 0x0000000e0707d207 */ /* 0x000fe40003000000 */
[----:B------:R-:W-:Y:S02]  /*0c40*/  ISETP.GT.U32.AND P1, PT, R10, R11, PT ;  /* 0x0000000b0a00720c */ /* 0x000fe40003f24070 */
[----:B------:R-:W-:Y:S02]  /*0c50*/  ISETP.GT.U32.OR P5, PT, R6, R3, P4 ;  /* 0x000000030600720c */ /* 0x000fe400027a4470 */
[----:B------:R-:W-:Y:S02]  /*0c60*/  LOP3.LUT R3, R4, 0xffff, RZ, 0xc0, !PT ;  /* 0x0000ffff04037812 */ /* 0x000fe400078ec0ff */
[----:B------:R-:W-:Y:S02]  /*0c70*/  VIMNMX.U16x2 R2, PT, PT, R16, R0, !PT ;  /* 0x0000000010027248 */ /* 0x000fe40007fe0200 */
[----:B------:R-:W-:Y:S01]  /*0c80*/  SEL R9, R9, RZ, !P3 ;  /* 0x000000ff09097207 */ /* 0x000fe20005800000 */
[----:B------:R-:W-:Y:S01]  /*0c90*/  VIADD R4, R24, 0x2 ;  /* 0x0000000218047836 */ /* 0x000fe20000000000 */
[----:B------:R-:W-:-:S02]  /*0ca0*/  ISETP.GT.U32.AND P2, PT, R12, R3, PT ;  /* 0x000000030c00720c */ /* 0x000fc40003f44070 */
[----:B---3--:R-:W-:Y:S02]  /*0cb0*/  VIMNMX.U16x2 R3, PT, PT, R22, R2, !PT ;  /* 0x0000000216037248 */ /* 0x008fe40007fe0200 */
[----:B------:R-:W-:Y:S02]  /*0cc0*/  SEL R9, R9, 0x1, !P4 ;  /* 0x0000000109097807 */ /* 0x000fe40006000000 */
[----:B------:R-:W-:Y:S02]  /*0cd0*/  SEL R7, R4, R7, P5 ;  /* 0x0000000704077207 */ /* 0x000fe40002800000 */
[----:B------:R-:W-:Y:S02]  /*0ce0*/  LOP3.LUT R11, R2, 0xffff, RZ, 0xc0, !PT ;  /* 0x0000ffff020b7812 */ /* 0x000fe400078ec0ff */
[----:B------:R-:W-:Y:S02]  /*0cf0*/  PRMT R2, R3, 0x7610, R2 ;  /* 0x0000761003027816 */ /* 0x000fe40000000002 */
[----:B------:R-:W-:-:S02]  /*0d00*/  SEL R9, R9, 0x2, !P1 ;  /* 0x0000000209097807 */ /* 0x000fc40004800000 */
[----:B------:R-:W-:Y:S02]  /*0d10*/  LOP3.LUT R3, R0, 0xffff, RZ, 0xc0, !PT ;  /* 0x0000ffff00037812 */ /* 0x000fe400078ec0ff */
[----:B------:R-:W-:Y:S02]  /*0d20*/  @!P1 SEL R4, R4, R7, P2 ;  /* 0x0000000704049207 */ /* 0x000fe40001000000 */
[----:B------:R-:W-:Y:S02]  /*0d30*/  LOP3.LUT R7, R2, 0xffff, RZ, 0xc0, !PT ;  /* 0x0000ffff02077812 */ /* 0x000fe400078ec0ff */
[----:B------:R-:W-:Y:S02]  /*0d40*/  SEL R9, R9, 0x3, !P2 ;  /* 0x0000000309097807 */ /* 0x000fe40005000000 */
[----:B------:R-:W-:Y:S02]  /*0d50*/  ISETP.GT.U32.AND P2, PT, R16, R3, PT ;  /* 0x000000031000720c */ /* 0x000fe40003f44070 */
[----:B------:R-:W-:-:S02]  /*0d60*/  ISETP.GT.U32.AND P3, PT, R22, R11, PT ;  /* 0x0000000b1600720c */ /* 0x000fc40003f64070 */
[----:B------:R-:W-:Y:S02]  /*0d70*/  SEL R9, R9, RZ, !P2 ;  /* 0x000000ff09097207 */ /* 0x000fe40005000000 */
[----:B------:R-:W-:Y:S02]  /*0d80*/  ISETP.GT.U32.OR P4, PT, R16, R3, P3 ;  /* 0x000000031000720c */ /* 0x000fe40001f84470 */
[----:B------:R-:W-:Y:S02]  /*0d90*/  SEL R9, R9, 0x1, !P3 ;  /* 0x0000000109097807 */ /* 0x000fe40005800000 */
[----:B--2---:R-:W-:Y:S01]  /*0da0*/  VIMNMX.U16x2 R0, PT, PT, R20, R2, !PT ;  /* 0x0000000214007248 */ /* 0x004fe20007fe0200 */
[----:B------:R-:W-:-:S05]  /*0db0*/  VIADD R2, R24, 0x4 ;  /* 0x0000000418027836 */ /* 0x000fca0000000000 */
[----:B------:R-:W-:Y:S02]  /*0dc0*/  PRMT R6, R2, 0x9910, RZ ;  /* 0x0000991002067816 */ /* 0x000fe400000000ff */
[----:B------:R-:W-:Y:S02]  /*0dd0*/  ISETP.GT.U32.AND P1, PT, R20, R7, PT ;  /* 0x000000071400720c */ /* 0x000fe40003f24070 */
[----:B------:R-:W-:Y:S01]  /*0de0*/  ISETP.NE.AND P3, PT, R6, 0x23, PT ;  /* 0x000000230600780c */ /* 0x000fe20003f65270 */
[----:B------:R-:W-:Y:S01]  /*0df0*/  VIADD R7, R24, 0x3 ;  /* 0x0000000318077836 */ /* 0x000fe20000000000 */
[----:B------:R-:W-:Y:S02]  /*0e00*/  LOP3.LUT R3, R0, 0xffff, RZ, 0xc0, !PT ;  /* 0x0000ffff00037812 */ /* 0x000fe400078ec0ff */
[----:B------:R-:W-:Y:S02]  /*0e10*/  SEL R9, R9, 0x2, !P1 ;  /* 0x0000000209097807 */ /* 0x000fe40004800000 */
[----:B------:R-:W-:-:S02]  /*0e20*/  ISETP.GT.U32.AND P2, PT, R18, R3, PT ;  /* 0x000000031200720c */ /* 0x000fc40003f44070 */
[C---:B------:R-:W-:Y:S02]  /*0e30*/  SEL R4, R7.reuse, R4, P4 ;  /* 0x0000000407047207 */ /* 0x040fe40002000000 */
[----:B------:R-:W-:Y:S02]  /*0e40*/  VIMNMX.U16x2 R0, PT, PT, R18, R0, !PT ;  /* 0x0000000012007248 */ /* 0x000fe40007fe0200 */
[----:B------:R-:W-:Y:S02]  /*0e50*/  @!P1 SEL R7, R7, R4, P2 ;  /* 0x0000000407079207 */ /* 0x000fe40001000000 */
[----:B------:R-:W-:Y:S02]  /*0e60*/  SEL R9, R9, 0x3, !P2 ;  /* 0x0000000309097807 */ /* 0x000fe40005000000 */
[----:B------:R-:W-:Y:S01]  /*0e70*/  PRMT R24, R2, 0x7610, R24 ;  /* 0x0000761002187816 */ /* 0x000fe20000000018 */
[----:B------:R-:W-:Y:S06]  /*0e80*/  @P3 BRA `(.L_x_2) ;  /* 0xfffffff800403947 */ /* 0x000fec000383ffff */
[----:B------:R-:W-:-:S05]  /*0e90*/  LOP3.LUT R0, R7, 0xffff, RZ, 0xc0, !PT ;  /* 0x0000ffff07007812 */ /* 0x000fca00078ec0ff */
[----:B------:R-:W-:-:S06]  /*0ea0*/  IMAD.WIDE.U32 R32, R0, 0x8, R32 ;  /* 0x0000000800207825 */ /* 0x000fcc00078e0020 */
[----:B------:R-:W2:Y:S01]  /*0eb0*/  LDG.E.64 R32, desc[UR8][R32.64] ;  /* 0x0000000820207981 */ /* 0x000ea2000c1e1b00 */
[----:B------:R-:W-:-:S05]  /*0ec0*/  LOP3.LUT R3, R9, 0xffff, RZ, 0xc0, !PT ;  /* 0x0000ffff09037812 */ /* 0x000fca00078ec0ff */
[----:B--2---:R-:W-:-:S06]  /*0ed0*/  IMAD.WIDE.U32 R10, R3, 0x2, R32 ;  /* 0x00000002030a7825 */ /* 0x004fcc00078e0020 */
[----:B------:R-:W2:Y:S01]  /*0ee0*/  LDG.E.U16 R10, desc[UR8][R10.64] ;  /* 0x000000080a0a7981 */ /* 0x000ea2000c1e1500 */
[----:B------:R-:W-:Y:S01]  /*0ef0*/  BSSY.RECONVERGENT B0, `(.L_x_3) ;  /* 0x0000075000007945 */ /* 0x000fe20003800200 */
[----:B--2---:R-:W-:-:S13]  /*0f00*/  ISETP.NE.AND P1, PT, R10, RZ, PT ;  /* 0x000000ff0a00720c */ /* 0x004fda0003f25270 */
[----:B------:R-:W-:Y:S05]  /*0f10*/  @!P1 BRA `(.L_x_4) ;  /* 0x0000000400c89947 */ /* 0x000fea0003800000 */
[----:B------:R-:W-:Y:S01]  /*0f20*/  PRMT R2, R7, 0x9910, RZ ;  /* 0x0000991007027816 */ /* 0x000fe200000000ff */
[----:B------:R-:W-:Y:S03]  /*0f30*/  BSSY.RECONVERGENT B1, `(.L_x_5) ;  /* 0x000002b000017945 */ /* 0x000fe60003800200 */
[----:B------:R-:W-:-:S13]  /*0f40*/  ISETP.NE.AND P1, PT, R2, RZ, PT ;  /* 0x000000ff0200720c */ /* 0x000fda0003f25270 */
[----:B------:R-:W-:Y:S05]  /*0f50*/  @!P1 BRA `(.L_x_6) ;  /* 0x0000000000a09947 */ /* 0x000fea0003800000 */
[----:B------:R-:W-:Y:S01]  /*0f60*/  ISETP.GE.U32.AND P1, PT, R0, 0x4, PT ;  /* 0x000000040000780c */ /* 0x000fe20003f26070 */
[----:B------:R-:W-:Y:S01]  /*0f70*/  BSSY.RECONVERGENT B2, `(.L_x_7) ;  /* 0x0000018000027945 */ /* 0x000fe20003800200 */
[----:B------:R-:W-:Y:S02]  /*0f80*/  LOP3.LUT R14, R7, 0x3, RZ, 0xc0, !PT ;  /* 0x00000003070e7812 */ /* 0x000fe400078ec0ff */
[----:B------:R-:W-:Y:S02]  /*0f90*/  PRMT R4, RZ, 0x7610, R4 ;  /* 0x00007610ff047816 */ /* 0x000fe40000000004 */
[----:B------:R-:W-:-:S07]  /*0fa0*/  ISETP.NE.AND P2, PT, R14, RZ, PT ;  /* 0x000000ff0e00720c */ /* 0x000fce0003f45270 */
[----:B------:R-:W-:Y:S06]  /*0fb0*/  @!P1 BRA `(.L_x_8) ;  /* 0x00000000004c9947 */ /* 0x000fec0003800000 */
[----:B------:R-:W-:Y:S02]  /*0fc0*/  LOP3.LUT R4, R7, 0xfffc, RZ, 0xc0, !PT ;  /* 0x0000fffc07047812 */ /* 0x000fe400078ec0ff */
[----:B------:R-:W-:Y:S02]  /*0fd0*/  PRMT R6, RZ, 0x7610, R6 ;  /* 0x00007610ff067816 */ /* 0x000fe40000000006 */
[----:B------:R-:W-:-:S07]  /*0fe0*/  PRMT R17, R4, 0x9910, RZ ;  /* 0x0000991004117816 */ /* 0x000fce00000000ff */
.L_x_9:
[----:B------:R-:W-:-:S04]  /*0ff0*/  LOP3.LUT R2, R6, 0xffff, RZ, 0xc0, !PT ;  /* 0x0000ffff06027812 */ /* 0x000fc800078ec0ff */
[----:B-----5:R-:W-:-:S05]  /*1000*/  IADD3 R10, P1, PT, R30, R2, RZ ;  /* 0x000000021e0a7210 */ /* 0x020fca0007f3e0ff */
[----:B------:R-:W-:-:S05]  /*1010*/  IMAD.X R11, RZ, RZ, R31, P1 ;  /* 0x000000ffff0b7224 */ /* 0x000fca00008e061f */
[----:B0-----:R-:W2:Y:S04]  /*1020*/  LDG.E.U8 R8, desc[UR8][R10.64+0x3] ;  /* 0x000003080a087981 */ /* 0x001ea8000c1e1100 */
[----:B------:R-:W2:Y:S04]  /*1030*/  LDG.E.U8 R13, desc[UR8][R10.64+0x2] ;  /* 0x000002080a0d7981 */ /* 0x000ea8000c1e1100 */
[----:B------:R-:W3:Y:S04]  /*1040*/  LDG.E.U8 R12, desc[UR8][R10.64+0x1] ;  /* 0x000001080a0c7981 */ /* 0x000ee8000c1e1100 */
[----:B------:R-:W3:Y:S01]  /*1050*/  LDG.E.U8 R15, desc[UR8][R10.64] ;  /* 0x000000080a0f7981 */ /* 0x000ee2000c1e1100 */
[----:B------:R-:W-:Y:S01]  /*1060*/  VIADD R6, R6, 0x4 ;  /* 0x0000000406067836 */ /* 0x000fe20000000000 */
[----:B--2---:R-:W-:Y:S01]  /*1070*/  PRMT R8, R13, 0x3340, R8 ;  /* 0x000033400d087816 */ /* 0x004fe20000000008 */
[----:B------:R-:W-:-:S03]  /*1080*/  IMAD.IADD R13, R1, 0x1, R2 ;  /* 0x00000001010d7824 */ /* 0x000fc600078e0202 */
[----:B------:R-:W-:-:S04]  /*1090*/  PRMT R2, R6, 0x9910, RZ ;  /* 0x0000991006027816 */ /* 0x000fc800000000ff */
[----:B------:R-:W-:Y:S02]  /*10a0*/  ISETP.NE.AND P1, PT, R2, R17, PT ;  /* 0x000000110200720c */ /* 0x000fe40003f25270 */
[----:B---3--:R-:W-:-:S04]  /*10b0*/  PRMT R15, R15, 0x3340, R12 ;  /* 0x000033400f0f7816 */ /* 0x008fc8000000000c */
[----:B------:R-:W-:-:S05]  /*10c0*/  PRMT R8, R15, 0x5410, R8 ;  /* 0x000054100f087816 */ /* 0x000fca0000000008 */
[----:B------:R0:W-:Y:S02]  /*10d0*/  STL [R13], R8 ;  /* 0x000000080d007387 */ /* 0x0001e40000100800 */
[----:B------:R-:W-:Y:S05]  /*10e0*/  @P1 BRA `(.L_x_9) ;  /* 0xfffffffc00c01947 */ /* 0x000fea000383ffff */
.L_x_8:
[----:B------:R-:W-:Y:S05]  /*10f0*/  BSYNC.RECONVERGENT B2 ;  /* 0x0000000000027941 */ /* 0x000fea0003800200 */
.L_x_7:
[----:B------:R-:W-:Y:S05]  /*1100*/  @!P2 BRA `(.L_x_6) ;  /* 0x000000000034a947 */ /* 0x000fea0003800000 */
[----:B------:R-:W-:-:S04]  /*1110*/  LOP3.LUT R2, R4, 0xffff, RZ, 0xc0, !PT ;  /* 0x0000ffff04027812 */ /* 0x000fc800078ec0ff */
[----:B-----5:R-:W-:-:S05]  /*1120*/  IADD3 R10, P1, PT, R30, R2, RZ ;  /* 0x000000021e0a7210 */ /* 0x020fca0007f3e0ff */
[----:B------:R-:W-:-:S05]  /*1130*/  IMAD.X R11, RZ, RZ, R31, P1 ;  /* 0x000000ffff0b7224 */ /* 0x000fca00008e061f */
[----:B------:R-:W2:Y:S01]  /*1140*/  LDG.E.U8 R4, desc[UR8][R10.64] ;  /* 0x000000080a047981 */ /* 0x000ea2000c1e1100 */
[----:B0-----:R-:W-:Y:S01]  /*1150*/  IMAD.IADD R13, R1, 0x1, R2 ;  /* 0x00000001010d7824 */ /* 0x001fe200078e0202 */
[----:B------:R-:W-:-:S04]  /*1160*/  ISETP.NE.AND P1, PT, R14, 0x1, PT ;  /* 0x000000010e00780c */ /* 0x000fc80003f25270 */
[----:B--2---:R1:W-:Y:S09]  /*1170*/  STL.U8 [R13], R4 ;  /* 0x000000040d007387 */ /* 0x0043f20000100000 */
[----:B------:R-:W-:Y:S05]  /*1180*/  @!P1 BRA `(.L_x_6) ;  /* 0x0000000000149947 */ /* 0x000fea0003800000 */
[----:B------:R-:W-:Y:S01]  /*1190*/  ISETP.NE.AND P1, PT, R14, 0x2, PT ;  /* 0x000000020e00780c */ /* 0x000fe20003f25270 */
[----:B------:R-:W2:-:S12]  /*11a0*/  LDG.E.U8 R2, desc[UR8][R10.64+0x1] ;  /* 0x000001080a027981 */ /* 0x000e98000c1e1100 */
[----:B-1----:R-:W3:Y:S04]  /*11b0*/  @P1 LDG.E.U8 R4, desc[UR8][R10.64+0x2] ;  /* 0x000002080a041981 */ /* 0x002ee8000c1e1100 */
[----:B--2---:R2:W-:Y:S04]  /*11c0*/  STL.U8 [R13+0x1], R2 ;  /* 0x000001020d007387 */ /* 0x0045e80000100000 */
[----:B---3--:R2:W-:Y:S02]  /*11d0*/  @P1 STL.U8 [R13+0x2], R4 ;  /* 0x000002040d001387 */ /* 0x0085e40000100000 */
.L_x_6:
[----:B------:R-:W-:Y:S05]  /*11e0*/  BSYNC.RECONVERGENT B1 ;  /* 0x0000000000017941 */ /* 0x000fea0003800200 */
.L_x_5:
[----:B------:R-:W3:Y:S01]  /*11f0*/  S2UR UR6, SR_CgaCtaId ;  /* 0x00000000000679c3 */ /* 0x000ee20000008800 */
[----:B------:R-:W-:Y:S01]  /*1200*/  UMOV UR4, 0x400 ;  /* 0x0000040000047882 */ /* 0x000fe20000000000 */
[----:B-12---:R-:W-:Y:S01]  /*1210*/  IMAD.IADD R4, R1, 0x1, R0 ;  /* 0x0000000101047824 */ /* 0x006fe200078e0200 */
[----:B------:R-:W-:Y:S01]  /*1220*/  BSSY.RECONVERGENT B1, `(.L_x_10) ;  /* 0x0000034000017945 */ /* 0x000fe20003800200 */
[----:B------:R-:W-:-:S05]  /*1230*/  VIADD R0, R7, 0x1 ;  /* 0x0000000107007836 */ /* 0x000fca0000000000 */
[----:B------:R-:W-:-:S04]  /*1240*/  PRMT R2, R0, 0x9910, RZ ;  /* 0x0000991000027816 */ /* 0x000fc800000000ff */
[----:B------:R-:W-:Y:S01]  /*1250*/  ISETP.GT.AND P1, PT, R2, 0x22, PT ;  /* 0x000000220200780c */ /* 0x000fe20003f24270 */
[----:B---3--:R-:W-:-:S09]  /*1260*/  ULEA UR4, UR6, UR4, 0x18 ;  /* 0x0000000406047291 */ /* 0x008fd2000f8ec0ff */
[----:B------:R-:W1:Y:S04]  /*1270*/  LDS.U8 R3, [R3+UR4] ;  /* 0x0000000403037984 */ /* 0x000e680008000000 */
[----:B-1----:R1:W-:Y:S01]  /*1280*/  STL.U8 [R4], R3 ;  /* 0x0000000304007387 */ /* 0x0023e20000100000 */
[----:B------:R-:W-:Y:S05]  /*1290*/  @P1 BRA `(.L_x_11) ;  /* 0x0000000000b01947 */ /* 0x000fea0003800000 */
[----:B------:R-:W-:Y:S01]  /*12a0*/  IMAD.MOV R2, RZ, RZ, -R7 ;  /* 0x000000ffff027224 */ /* 0x000fe200078e0a07 */
[----:B------:R-:W-:Y:S01]  /*12b0*/  BSSY.RECONVERGENT B2, `(.L_x_12) ;  /* 0x0000019000027945 */ /* 0x000fe20003800200 */
[----:B-1----:R-:W-:-:S03]  /*12c0*/  VIADD R3, R7, 0xffffffe1 ;  /* 0xffffffe107037836 */ /* 0x002fc60000000000 */
[----:B------:R-:W-:Y:S02]  /*12d0*/  PRMT R2, R2, 0x7710, RZ ;  /* 0x0000771002027816 */ /* 0x000fe400000000ff */
[----:B------:R-:W-:-:S03]  /*12e0*/  LOP3.LUT R3, R3, 0xffff, RZ, 0xc0, !PT ;  /* 0x0000ffff03037812 */ /* 0x000fc600078ec0ff */
[----:B------:R-:W-:Y:S01]  /*12f0*/  VIADD R2, R2, 0x2 ;  /* 0x0000000202027836 */ /* 0x000fe20000000000 */
[----:B------:R-:W-:-:S04]  /*1300*/  ISETP.GE.U32.AND P2, PT, R3, 0x3, PT ;  /* 0x000000030300780c */ /* 0x000fc80003f46070 */
[----:B------:R-:W-:-:S13]  /*1310*/  LOP3.LUT P1, R4, R2, 0x3, RZ, 0xc0, !PT ;  /* 0x0000000302047812 */ /* 0x000fda000782c0ff */
[----:B------:R-:W-:Y:S05]  /*1320*/  @!P1 BRA `(.L_x_13) ;  /* 0x0000000000449947 */ /* 0x000fea0003800000 */
[----:B------:R-:W-:-:S04]  /*1330*/  PRMT R3, R7, 0x9910, RZ ;  /* 0x0000991007037816 */ /* 0x000fc800000000ff */
[----:B-----5:R-:W-:-:S04]  /*1340*/  IADD3 R10, P1, PT, R30, R3, RZ ;  /* 0x000000031e0a7210 */ /* 0x020fc80007f3e0ff */
[----:B------:R-:W-:-:S05]  /*1350*/  LEA.HI.X.SX32 R11, R3, R31, 0x1, P1 ;  /* 0x0000001f030b7211 */ /* 0x000fca00008f0eff */
[----:B------:R-:W2:Y:S01]  /*1360*/  LDG.E.U8 R2, desc[UR8][R10.64+0x1] ;  /* 0x000001080a027981 */ /* 0x000ea2000c1e1100 */
[----:B0-----:R-:W-:Y:S01]  /*1370*/  IMAD.IADD R13, R1, 0x1, R3 ;  /* 0x00000001010d7824 */ /* 0x001fe200078e0203 */
[----:B------:R-:W-:Y:S01]  /*1380*/  ISETP.NE.AND P1, PT, R4, 0x1, PT ;  /* 0x000000010400780c */ /* 0x000fe20003f25270 */
[----:B------:R-:W-:-:S03]  /*1390*/  VIADD R0, R7, 0x2 ;  /* 0x0000000207007836 */ /* 0x000fc60000000000 */
[----:B--2---:R1:W-:Y:S09]  /*13a0*/  STL.U8 [R13+0x1], R2 ;  /* 0x000001020d007387 */ /* 0x0043f20000100000 */
[----:B------:R-:W-:Y:S05]  /*13b0*/  @!P1 BRA `(.L_x_13) ;  /* 0x0000000000209947 */ /* 0x000fea0003800000 */
[----:B------:R-:W-:Y:S01]  /*13c0*/  ISETP.NE.AND P1, PT, R4, 0x2, PT ;  /* 0x000000020400780c */ /* 0x000fe20003f25270 */
[----:B-1----:R-:W2:-:S12]  /*13d0*/  LDG.E.U8 R2, desc[UR8][R10.64+0x2] ;  /* 0x000002080a027981 */ /* 0x002e98000c1e1100 */
[----:B------:R-:W3:Y:S01]  /*13e0*/  @P1 LDG.E.U8 R3, desc[UR8][R10.64+0x3] ;  /* 0x000003080a031981 */ /* 0x000ee2000c1e1100 */
[C---:B------:R-:W-:Y:S02]  /*13f0*/  VIADD R0, R7.reuse, 0x3 ;  /* 0x0000000307007836 */ /* 0x040fe40000000000 */
[----:B------:R-:W-:-:S05]  /*1400*/  @P1 VIADD R4, R7, 0x4 ;  /* 0x0000000407041836 */ /* 0x000fca0000000000 */
[----:B------:R-:W-:Y:S01]  /*1410*/  @P1 PRMT R0, R4, 0x7610, R0 ;  /* 0x0000761004001816 */ /* 0x000fe20000000000 */
[----:B--2---:R2:W-:Y:S04]  /*1420*/  STL.U8 [R13+0x2], R2 ;  /* 0x000002020d007387 */ /* 0x0045e80000100000 */
[----:B---3--:R2:W-:Y:S02]  /*1430*/  @P1 STL.U8 [R13+0x3], R3 ;  /* 0x000003030d001387 */ /* 0x0085e40000100000 */
.L_x_13:
[----:B------:R-:W-:Y:S05]  /*1440*/  BSYNC.RECONVERGENT B2 ;  /* 0x0000000000027941 */ /* 0x000fea0003800200 */
.L_x_12:
[----:B------:R-:W-:Y:S05]  /*1450*/  @!P2 BRA `(.L_x_11) ;  /* 0x000000000040a947 */ /* 0x000fea0003800000 */
.L_x_14:
[----:B--2---:R-:W-:-:S04]  /*1460*/  PRMT R3, R0, 0x9910, RZ ;  /* 0x0000991000037816 */ /* 0x004fc800000000ff */
[----:B-----5:R-:W-:-:S04]  /*1470*/  IADD3 R10, P1, PT, R30, R3, RZ ;  /* 0x000000031e0a7210 */ /* 0x020fc80007f3e0ff */
[----:B------:R-:W-:-:S05]  /*1480*/  LEA.HI.X.SX32 R11, R3, R31, 0x1, P1 ;  /* 0x0000001f030b7211 */ /* 0x000fca00008f0eff */
[----:B01----:R-:W2:Y:S04]  /*1490*/  LDG.E.U8 R2, desc[UR8][R10.64] ;  /* 0x000000080a027981 */ /* 0x003ea8000c1e1100 */
[----:B------:R-:W3:Y:S04]  /*14a0*/  LDG.E.U8 R4, desc[UR8][R10.64+0x1] ;  /* 0x000001080a047981 */ /* 0x000ee8000c1e1100 */
[----:B------:R-:W4:Y:S04]  /*14b0*/  LDG.E.U8 R6, desc[UR8][R10.64+0x2] ;  /* 0x000002080a067981 */ /* 0x000f28000c1e1100 */
[----:B0-----:R-:W4:Y:S01]  /*14c0*/  LDG.E.U8 R8, desc[UR8][R10.64+0x3] ;  /* 0x000003080a087981 */ /* 0x001f22000c1e1100 */
[----:B------:R-:W-:-:S02]  /*14d0*/  IMAD.IADD R13, R1, 0x1, R3 ;  /* 0x00000001010d7824 */ /* 0x000fc400078e0203 */
[----:B------:R-:W-:-:S05]  /*14e0*/  VIADD R0, R0, 0x4 ;  /* 0x0000000400007836 */ /* 0x000fca0000000000 */
[----:B------:R-:W-:-:S04]  /*14f0*/  PRMT R3, R0, 0x9910, RZ ;  /* 0x0000991000037816 */ /* 0x000fc800000000ff */
[----:B------:R-:W-:Y:S01]  /*1500*/  ISETP.NE.AND P1, PT, R3, 0x23, PT ;  /* 0x000000230300780c */ /* 0x000fe20003f25270 */
[----:B--2---:R0:W-:Y:S04]  /*1510*/  STL.U8 [R13], R2 ;  /* 0x000000020d007387 */ /* 0x0041e80000100000 */
[----:B---3--:R0:W-:Y:S04]  /*1520*/  STL.U8 [R13+0x1], R4 ;  /* 0x000001040d007387 */ /* 0x0081e80000100000 */
[----:B----4-:R0:W-:Y:S04]  /*1530*/  STL.U8 [R13+0x2], R6 ;  /* 0x000002060d007387 */ /* 0x0101e80000100000 */
[----:B------:R0:W-:Y:S01]  /*1540*/  STL.U8 [R13+0x3], R8 ;  /* 0x000003080d007387 */ /* 0x0001e20000100000 */
[----:B------:R-:W-:Y:S05]  /*1550*/  @P1 BRA `(.L_x_14) ;  /* 0xfffffffc00c01947 */ /* 0x000fea000383ffff */
.L_x_11:
[----:B------:R-:W-:Y:S05]  /*1560*/  BSYNC.RECONVERGENT B1 ;  /* 0x0000000000017941 */ /* 0x000fea0003800200 */
.L_x_10:
[----:B01----:R-:W-:-:S07]  /*1570*/  PRMT R4, RZ, 0x7610, R4 ;  /* 0x00007610ff047816 */ /* 0x003fce0000000004 */
.L_x_15:
[C---:B------:R-:W-:Y:S01]  /*1580*/  LOP3.LUT R0, R4.reuse, 0xffff, RZ, 0xc0, !PT ;  /* 0x0000ffff04007812 */ /* 0x040fe200078ec0ff */
[----:B------:R-:W-:-:S04]  /*1590*/  VIADD R4, R4, 0x1 ;  /* 0x0000000104047836 */ /* 0x000fc80000000000 */
[----:B------:R-:W-:Y:S01]  /*15a0*/  IMAD.IADD R11, R1, 0x1, R0 ;  /* 0x00000001010b7824 */ /* 0x000fe200078e0200 */
[----:B--2---:R-:W-:-:S05]  /*15b0*/  LOP3.LUT R2, R4, 0xffff, RZ, 0xc0, !PT ;  /* 0x0000ffff04027812 */ /* 0x004fca00078ec0ff */
[----:B------:R-:W-:Y:S01]  /*15c0*/  IMAD.IADD R6, R1, 0x1, R2 ;  /* 0x0000000101067824 */ /* 0x000fe200078e0202 */
[----:B------:R-:W2:Y:S05]  /*15d0*/  LDL.U8 R11, [R11] ;  /* 0x000000000b0b7983 */ /* 0x000eaa0000100000 */
[----:B------:R-:W3:Y:S01]  /*15e0*/  LDL.U8 R6, [R6+-0x1] ;  /* 0xffffff0006067983 */ /* 0x000ee20000100000 */
[----:B-----5:R-:W-:-:S05]  /*15f0*/  IADD3 R2, P1, PT, R30, R0, RZ ;  /* 0x000000001e027210 */ /* 0x020fca0007f3e0ff */
[----:B------:R-:W-:-:S05]  /*1600*/  IMAD.X R3, RZ, RZ, R31, P1 ;  /* 0x000000ffff037224 */ /* 0x000fca00008e061f */
[----:B--2---:R0:W-:Y:S01]  /*1610*/  STG.E.U8 desc[UR8][R2.64], R11 ;  /* 0x0000000b02007986 */ /* 0x0041e2000c101108 */
[----:B---3--:R-:W-:-:S13]  /*1620*/  ISETP.NE.AND P1, PT, R6, RZ, PT ;  /* 0x000000ff0600720c */ /* 0x008fda0003f25270 */
[----:B0-----:R-:W-:Y:S05]  /*1630*/  @P1 BRA `(.L_x_15) ;  /* 0xfffffffc00d01947 */ /* 0x001fea000383ffff */
.L_x_4:
[----:B------:R-:W-:Y:S05]  /*1640*/  BSYNC.RECONVERGENT B0 ;  /* 0x0000000000007941 */ /* 0x000fea0003800200 */
.L_x_3:
[----:B------:R-:W-:Y:S05]  /*1650*/  @P0 BRA `(.L_x_16) ;  /* 0xffffffe800dc0947 */ /* 0x000fea000383ffff */
[----:B------:R-:W-:Y:S05]  /*1660*/  EXIT ;  /* 0x000000000000794d */ /* 0x000fea0003800000 */
.L_x_17:
[----:B------:R-:W-:-:S00]  /*1670*/  BRA `(.L_x_17) ;  /* 0xfffffffc00fc7947 */ /* 0x000fc0000383ffff */
[----:B------:R-:W-:-:S00]  /*1680*/  NOP ;  /* 0x0000000000007918 */ /* 0x000fc00000000000 */
[----:B------:R-:W-:-:S00]  /*1690*/  NOP ;  /* 0x0000000000007918 */ /* 0x000fc00000000000 */
[----:B------:R-:W-:-:S00]  /*16a0*/  NOP ;  /* 0x0000000000007918 */ /* 0x000fc00000000000 */
[----:B------:R-:W-:-:S00]  /*16b0*/  NOP ;  /* 0x0000000000007918 */ /* 0x000fc00000000000 */
[----:B------:R-:W-:-:S00]  /*16c0*/  NOP ;  /* 0x0000000000007918 */ /* 0x000fc00000000000 */
[----:B------:R-:W-:-:S00]  /*16d0*/  NOP ;  /* 0x0000000000007918 */ /* 0x000fc00000000000 */
[----:B------:R-:W-:-:S00]  /*16e0*/  NOP ;  /* 0x0000000000007918 */ /* 0x000fc00000000000 */
[----:B------:R-:W-:-:S00]  /*16f0*/  NOP ;  /* 0x0000000000007918 */ /* 0x000fc00000000000 */
.L_x_18:


//--------------------- .nv.shared._Z6fixingPPcPPPtjPm --------------------------
	.section	.nv.shared._Z6fixingPPcPPPtjPm,"aw",@nobits
	.sectionflags	@""
.nv.shared._Z6fixingPPcPPPtjPm:
	.zero		1028


//--------------------- .nv.shared.reserved.0     --------------------------
	.section	.nv.shared.reserved.0,"aw",@nobits
	.weak		__nv_reservedSMEM_offset_0_alias
	.size		__nv_reservedSMEM_offset_0_alias, 0, 64
	.other		__nv_reservedSMEM_offset_0_alias,@"STO_CUDA_RESERVED_SHARED STV_DEFAULT"
__nv_reservedSMEM_offset_0_alias:
	.zero		0
	.zero		64


//--------------------- .nv.constant0._Z6fixingPPcPPPtjPm --------------------------
	.section	.nv.constant0._Z6fixingPPcPPPtjPm,"a",@progbits
	.sectionflags	@""
	.align	4
.nv.constant0._Z6fixingPPcPPPtjPm:
	.zero		928


//--------------------- SYMBOLS --------------------------

	.type		.nv.reservedSmem.offset0,@object
	.size		.nv.reservedSmem.offset0,0x4
	.type		.nv.reservedSmem.cap,@object
	.size		.nv.reservedSmem.cap,0x4
